//
// Generated by NVIDIA NVVM Compiler
//
// Compiler Build ID: CL-36424714
// Cuda compilation tools, release 13.0, V13.0.88
// Based on NVVM 20.0.0
//

.version 9.0
.target sm_100
.address_size 64

	// .globl	_Z16coalesced_accessPKfPfi
// _ZZ13stencil_reusePKfPfiE4smem has been demoted

.visible .entry _Z16coalesced_accessPKfPfi(
	.param .u64 .ptr .align 1 _Z16coalesced_accessPKfPfi_param_0,
	.param .u64 .ptr .align 1 _Z16coalesced_accessPKfPfi_param_1,
	.param .u32 _Z16coalesced_accessPKfPfi_param_2
)
{
	.reg .pred 	%p<2>;
	.reg .b32 	%r<6>;
	.reg .b32 	%f<3>;
	.reg .b64 	%rd<8>;

	ld.param.u64 	%rd1, [_Z16coalesced_accessPKfPfi_param_0];
	ld.param.u64 	%rd2, [_Z16coalesced_accessPKfPfi_param_1];
	ld.param.u32 	%r2, [_Z16coalesced_accessPKfPfi_param_2];
	mov.u32 	%r3, %ctaid.x;
	mov.u32 	%r4, %ntid.x;
	mov.u32 	%r5, %tid.x;
	mad.lo.s32 	%r1, %r3, %r4, %r5;
	setp.ge.s32 	%p1, %r1, %r2;
	@%p1 bra 	$L__BB0_2;
	cvta.to.global.u64 	%rd3, %rd1;
	cvta.to.global.u64 	%rd4, %rd2;
	mul.wide.s32 	%rd5, %r1, 4;
	add.s64 	%rd6, %rd3, %rd5;
	ld.global.f32 	%f1, [%rd6];
	add.f32 	%f2, %f1, %f1;
	add.s64 	%rd7, %rd4, %rd5;
	st.global.f32 	[%rd7], %f2;
$L__BB0_2:
	ret;

}
	// .globl	_Z14strided_accessPKfPfii
.visible .entry _Z14strided_accessPKfPfii(
	.param .u64 .ptr .align 1 _Z14strided_accessPKfPfii_param_0,
	.param .u64 .ptr .align 1 _Z14strided_accessPKfPfii_param_1,
	.param .u32 _Z14strided_accessPKfPfii_param_2,
	.param .u32 _Z14strided_accessPKfPfii_param_3
)
{
	.reg .pred 	%p<2>;
	.reg .b32 	%r<8>;
	.reg .b32 	%f<3>;
	.reg .b64 	%rd<8>;

	ld.param.u64 	%rd1, [_Z14strided_accessPKfPfii_param_0];
	ld.param.u64 	%rd2, [_Z14strided_accessPKfPfii_param_1];
	ld.param.u32 	%r2, [_Z14strided_accessPKfPfii_param_2];
	ld.param.u32 	%r3, [_Z14strided_accessPKfPfii_param_3];
	mov.u32 	%r4, %ctaid.x;
	mov.u32 	%r5, %ntid.x;
	mov.u32 	%r6, %tid.x;
	mad.lo.s32 	%r7, %r4, %r5, %r6;
	mul.lo.s32 	%r1, %r3, %r7;
	setp.ge.s32 	%p1, %r1, %r2;
	@%p1 bra 	$L__BB1_2;
	cvta.to.global.u64 	%rd3, %rd1;
	cvta.to.global.u64 	%rd4, %rd2;
	mul.wide.s32 	%rd5, %r1, 4;
	add.s64 	%rd6, %rd3, %rd5;
	ld.global.f32 	%f1, [%rd6];
	add.f32 	%f2, %f1, %f1;
	add.s64 	%rd7, %rd4, %rd5;
	st.global.f32 	[%rd7], %f2;
$L__BB1_2:
	ret;

}
	// .globl	_Z13random_accessPKfPfPKii
.visible .entry _Z13random_accessPKfPfPKii(
	.param .u64 .ptr .align 1 _Z13random_accessPKfPfPKii_param_0,
	.param .u64 .ptr .align 1 _Z13random_accessPKfPfPKii_param_1,
	.param .u64 .ptr .align 1 _Z13random_accessPKfPfPKii_param_2,
	.param .u32 _Z13random_accessPKfPfPKii_param_3
)
{
	.reg .pred 	%p<2>;
	.reg .b32 	%r<7>;
	.reg .b32 	%f<3>;
	.reg .b64 	%rd<12>;

	ld.param.u64 	%rd1, [_Z13random_accessPKfPfPKii_param_0];
	ld.param.u64 	%rd2, [_Z13random_accessPKfPfPKii_param_1];
	ld.param.u64 	%rd3, [_Z13random_accessPKfPfPKii_param_2];
	ld.param.u32 	%r2, [_Z13random_accessPKfPfPKii_param_3];
	mov.u32 	%r3, %ctaid.x;
	mov.u32 	%r4, %ntid.x;
	mov.u32 	%r5, %tid.x;
	mad.lo.s32 	%r1, %r3, %r4, %r5;
	setp.ge.s32 	%p1, %r1, %r2;
	@%p1 bra 	$L__BB2_2;
	cvta.to.global.u64 	%rd4, %rd3;
	cvta.to.global.u64 	%rd5, %rd1;
	cvta.to.global.u64 	%rd6, %rd2;
	mul.wide.s32 	%rd7, %r1, 4;
	add.s64 	%rd8, %rd4, %rd7;
	ld.global.u32 	%r6, [%rd8];
	mul.wide.s32 	%rd9, %r6, 4;
	add.s64 	%rd10, %rd5, %rd9;
	ld.global.f32 	%f1, [%rd10];
	add.f32 	%f2, %f1, %f1;
	add.s64 	%rd11, %rd6, %rd7;
	st.global.f32 	[%rd11], %f2;
$L__BB2_2:
	ret;

}
	// .globl	_Z17misaligned_accessPKfPfii
.visible .entry _Z17misaligned_accessPKfPfii(
	.param .u64 .ptr .align 1 _Z17misaligned_accessPKfPfii_param_0,
	.param .u64 .ptr .align 1 _Z17misaligned_accessPKfPfii_param_1,
	.param .u32 _Z17misaligned_accessPKfPfii_param_2,
	.param .u32 _Z17misaligned_accessPKfPfii_param_3
)
{
	.reg .pred 	%p<2>;
	.reg .b32 	%r<8>;
	.reg .b32 	%f<3>;
	.reg .b64 	%rd<9>;

	ld.param.u64 	%rd1, [_Z17misaligned_accessPKfPfii_param_0];
	ld.param.u64 	%rd2, [_Z17misaligned_accessPKfPfii_param_1];
	ld.param.u32 	%r3, [_Z17misaligned_accessPKfPfii_param_2];
	ld.param.u32 	%r4, [_Z17misaligned_accessPKfPfii_param_3];
	mov.u32 	%r5, %ctaid.x;
	mov.u32 	%r6, %ntid.x;
	mov.u32 	%r7, %tid.x;
	mad.lo.s32 	%r1, %r5, %r6, %r7;
	add.s32 	%r2, %r4, %r1;
	setp.ge.s32 	%p1, %r2, %r3;
	@%p1 bra 	$L__BB3_2;
	cvta.to.global.u64 	%rd3, %rd1;
	cvta.to.global.u64 	%rd4, %rd2;
	mul.wide.s32 	%rd5, %r2, 4;
	add.s64 	%rd6, %rd3, %rd5;
	ld.global.f32 	%f1, [%rd6];
	add.f32 	%f2, %f1, %f1;
	mul.wide.s32 	%rd7, %r1, 4;
	add.s64 	%rd8, %rd4, %rd7;
	st.global.f32 	[%rd8], %f2;
$L__BB3_2:
	ret;

}
	// .globl	_Z13stencil_reusePKfPfi
.visible .entry _Z13stencil_reusePKfPfi(
	.param .u64 .ptr .align 1 _Z13stencil_reusePKfPfi_param_0,
	.param .u64 .ptr .align 1 _Z13stencil_reusePKfPfi_param_1,
	.param .u32 _Z13stencil_reusePKfPfi_param_2
)
{
	.reg .pred 	%p<11>;
	.reg .b32 	%r<11>;
	.reg .b32 	%f<10>;
	.reg .b64 	%rd<11>;
	// demoted variable
	.shared .align 4 .b8 _ZZ13stencil_reusePKfPfiE4smem[1032];
	ld.param.u64 	%rd4, [_Z13stencil_reusePKfPfi_param_0];
	ld.param.u64 	%rd3, [_Z13stencil_reusePKfPfi_param_1];
	ld.param.u32 	%r5, [_Z13stencil_reusePKfPfi_param_2];
	cvta.to.global.u64 	%rd1, %rd4;
	mov.u32 	%r6, %ctaid.x;
	mov.u32 	%r7, %ntid.x;
	mov.u32 	%r1, %tid.x;
	mad.lo.s32 	%r2, %r6, %r7, %r1;
	setp.ge.s32 	%p1, %r2, %r5;
	mul.wide.s32 	%rd5, %r2, 4;
	add.s64 	%rd2, %rd1, %rd5;
	shl.b32 	%r8, %r1, 2;
	mov.u32 	%r9, _ZZ13stencil_reusePKfPfiE4smem;
	add.s32 	%r3, %r9, %r8;
	@%p1 bra 	$L__BB4_2;
	ld.global.f32 	%f1, [%rd2];
	st.shared.f32 	[%r3+4], %f1;
$L__BB4_2:
	setp.ne.s32 	%p2, %r1, 0;
	setp.lt.s32 	%p3, %r2, 1;
	or.pred  	%p4, %p2, %p3;
	@%p4 bra 	$L__BB4_4;
	add.s32 	%r10, %r2, -1;
	mul.wide.u32 	%rd6, %r10, 4;
	add.s64 	%rd7, %rd1, %rd6;
	ld.global.f32 	%f2, [%rd7];
	st.shared.f32 	[_ZZ13stencil_reusePKfPfiE4smem], %f2;
$L__BB4_4:
	setp.ne.s32 	%p5, %r1, 255;
	add.s32 	%r4, %r5, -1;
	setp.ge.s32 	%p6, %r2, %r4;
	or.pred  	%p7, %p5, %p6;
	@%p7 bra 	$L__BB4_6;
	ld.global.f32 	%f3, [%rd2+4];
	st.shared.f32 	[_ZZ13stencil_reusePKfPfiE4smem+1028], %f3;
$L__BB4_6:
	setp.ge.s32 	%p8, %r2, %r4;
	setp.lt.s32 	%p9, %r2, 1;
	bar.sync 	0;
	or.pred  	%p10, %p9, %p8;
	@%p10 bra 	$L__BB4_8;
	ld.shared.f32 	%f4, [%r3];
	ld.shared.f32 	%f5, [%r3+4];
	mul.f32 	%f6, %f5, 0f3F000000;
	fma.rn.f32 	%f7, %f4, 0f3E800000, %f6;
	ld.shared.f32 	%f8, [%r3+8];
	fma.rn.f32 	%f9, %f8, 0f3E800000, %f7;
	cvta.to.global.u64 	%rd8, %rd3;
	mul.wide.u32 	%rd9, %r2, 4;
	add.s64 	%rd10, %rd8, %rd9;
	st.global.f32 	[%rd10], %f9;
$L__BB4_8:
	ret;

}


// ===== COMPILED SASS (sm_100) =====

	.target	sm_100

	.elftype	@"ET_EXEC"


//--------------------- .note.nv.tkinfo           --------------------------
	.section	.note.nv.tkinfo,"",@"SHT_NOTE"
	.sectionflags	@"SHF_NOTE_NV_TKINFO"
	.tkinfo
        /*0018*/ 	.word	0x00000002
        /*0030*/ 	.string	""
        /*0030*/ 	.string	"ptxas"
        /*0030*/ 	.string	"Cuda compilation tools, release 13.0, V13.0.88"
        /*0030*/ 	.string	"Build cuda_13.0.r13.0/compiler.36424714_0"
        /*0030*/ 	.string	"-arch sm_100 -m 64 "



//--------------------- .note.nv.cuinfo           --------------------------
	.section	.note.nv.cuinfo,"",@"SHT_NOTE"
	.sectionflags	@"SHF_NOTE_NV_CUINFO"
        /*0018*/ 	.short	0x0002
        /*001a*/ 	.short	0x0064
        /*001c*/ 	.short	0x0082
	.zero		2


//--------------------- .nv.info                  --------------------------
	.section	.nv.info,"",@"SHT_CUDA_INFO"
	.align	4


	//----- nvinfo : EIATTR_REGCOUNT
	.align		4
        /*0000*/ 	.byte	0x04, 0x2f
        /*0002*/ 	.short	(.L_1 - .L_0)
	.align		4
.L_0:
        /*0004*/ 	.word	index@(_Z16coalesced_accessPKfPfi)
        /*0008*/ 	.word	0x0000000a


	//----- nvinfo : EIATTR_FRAME_SIZE
	.align		4
.L_1:
        /*000c*/ 	.byte	0x04, 0x11
        /*000e*/ 	.short	(.L_3 - .L_2)
	.align		4
.L_2:
        /*0010*/ 	.word	index@(_Z16coalesced_accessPKfPfi)
        /*0014*/ 	.word	0x00000000


	//----- nvinfo : EIATTR_REGCOUNT
	.align		4
.L_3:
        /*0018*/ 	.byte	0x04, 0x2f
        /*001a*/ 	.short	(.L_5 - .L_4)
	.align		4
.L_4:
        /*001c*/ 	.word	index@(_Z14strided_accessPKfPfii)
        /*0020*/ 	.word	0x0000000a


	//----- nvinfo : EIATTR_FRAME_SIZE
	.align		4
.L_5:
        /*0024*/ 	.byte	0x04, 0x11
        /*0026*/ 	.short	(.L_7 - .L_6)
	.align		4
.L_6:
        /*0028*/ 	.word	index@(_Z14strided_accessPKfPfii)
        /*002c*/ 	.word	0x00000000


	//----- nvinfo : EIATTR_REGCOUNT
	.align		4
.L_7:
        /*0030*/ 	.byte	0x04, 0x2f
        /*0032*/ 	.short	(.L_9 - .L_8)
	.align		4
.L_8:
        /*0034*/ 	.word	index@(_Z13random_accessPKfPfPKii)
        /*0038*/ 	.word	0x0000000c


	//----- nvinfo : EIATTR_FRAME_SIZE
	.align		4
.L_9:
        /*003c*/ 	.byte	0x04, 0x11
        /*003e*/ 	.short	(.L_11 - .L_10)
	.align		4
.L_10:
        /*0040*/ 	.word	index@(_Z13random_accessPKfPfPKii)
        /*0044*/ 	.word	0x00000000


	//----- nvinfo : EIATTR_REGCOUNT
	.align		4
.L_11:
        /*0048*/ 	.byte	0x04, 0x2f
        /*004a*/ 	.short	(.L_13 - .L_12)
	.align		4
.L_12:
        /*004c*/ 	.word	index@(_Z17misaligned_accessPKfPfii)
        /*0050*/ 	.word	0x0000000a


	//----- nvinfo : EIATTR_FRAME_SIZE
	.align		4
.L_13:
        /*0054*/ 	.byte	0x04, 0x11
        /*0056*/ 	.short	(.L_15 - .L_14)
	.align		4
.L_14:
        /*0058*/ 	.word	index@(_Z17misaligned_accessPKfPfii)
        /*005c*/ 	.word	0x00000000


	//----- nvinfo : EIATTR_REGCOUNT
	.align		4
.L_15:
        /*0060*/ 	.byte	0x04, 0x2f
        /*0062*/ 	.short	(.L_17 - .L_16)
	.align		4
.L_16:
        /*0064*/ 	.word	index@(_Z13stencil_reusePKfPfi)
        /*0068*/ 	.word	0x0000000c


	//----- nvinfo : EIATTR_FRAME_SIZE
	.align		4
.L_17:
        /*006c*/ 	.byte	0x04, 0x11
        /*006e*/ 	.short	(.L_19 - .L_18)
	.align		4
.L_18:
        /*0070*/ 	.word	index@(_Z13stencil_reusePKfPfi)
        /*0074*/ 	.word	0x00000000


	//----- nvinfo : EIATTR_MIN_STACK_SIZE
	.align		4
.L_19:
        /*0078*/ 	.byte	0x04, 0x12
        /*007a*/ 	.short	(.L_21 - .L_20)
	.align		4
.L_20:
        /*007c*/ 	.word	index@(_Z13stencil_reusePKfPfi)
        /*0080*/ 	.word	0x00000000


	//----- nvinfo : EIATTR_MIN_STACK_SIZE
	.align		4
.L_21:
        /*0084*/ 	.byte	0x04, 0x12
        /*0086*/ 	.short	(.L_23 - .L_22)
	.align		4
.L_22:
        /*0088*/ 	.word	index@(_Z17misaligned_accessPKfPfii)
        /*008c*/ 	.word	0x00000000


	//----- nvinfo : EIATTR_MIN_STACK_SIZE
	.align		4
.L_23:
        /*0090*/ 	.byte	0x04, 0x12
        /*0092*/ 	.short	(.L_25 - .L_24)
	.align		4
.L_24:
        /*0094*/ 	.word	index@(_Z13random_accessPKfPfPKii)
        /*0098*/ 	.word	0x00000000


	//----- nvinfo : EIATTR_MIN_STACK_SIZE
	.align		4
.L_25:
        /*009c*/ 	.byte	0x04, 0x12
        /*009e*/ 	.short	(.L_27 - .L_26)
	.align		4
.L_26:
        /*00a0*/ 	.word	index@(_Z14strided_accessPKfPfii)
        /*00a4*/ 	.word	0x00000000


	//----- nvinfo : EIATTR_MIN_STACK_SIZE
	.align		4
.L_27:
        /*00a8*/ 	.byte	0x04, 0x12
        /*00aa*/ 	.short	(.L_29 - .L_28)
	.align		4
.L_28:
        /*00ac*/ 	.word	index@(_Z16coalesced_accessPKfPfi)
        /*00b0*/ 	.word	0x00000000
.L_29:


//--------------------- .nv.compat                --------------------------
	.section	.nv.compat,"",@"SHT_CUDA_COMPAT_INFO"
	.align	4
        /*0000*/ 	.byte	0x02, 0x09, 0x00, 0x00, 0x02, 0x02, 0x01, 0x00, 0x02, 0x05, 0x05, 0x00, 0x03, 0x07, 0x01, 0x01
        /*0010*/ 	.byte	0x02, 0x03, 0x00, 0x00, 0x02, 0x06, 0x01, 0x00, 0x04, 0x0b, 0x08, 0x00, 0x09, 0x00, 0x00, 0x00
        /*0020*/ 	.byte	0x00, 0x00, 0x00, 0x00


//--------------------- .nv.info._Z13stencil_reusePKfPfi --------------------------
	.section	.nv.info._Z13stencil_reusePKfPfi,"",@"SHT_CUDA_INFO"
	.sectionflags	@""
	.align	4


	//----- nvinfo : EIATTR_CUDA_API_VERSION
	.align		4
        /*0000*/ 	.byte	0x04, 0x37
        /*0002*/ 	.short	(.L_31 - .L_30)
.L_30:
        /*0004*/ 	.word	0x00000082


	//----- nvinfo : EIATTR_KPARAM_INFO
	.align		4
.L_31:
        /*0008*/ 	.byte	0x04, 0x17
        /*000a*/ 	.short	(.L_33 - .L_32)
.L_32:
        /*000c*/ 	.word	0x00000000
        /*0010*/ 	.short	0x0002
        /*0012*/ 	.short	0x0010
        /*0014*/ 	.byte	0x00, 0xf0, 0x11, 0x00


	//----- nvinfo : EIATTR_KPARAM_INFO
	.align		4
.L_33:
        /*0018*/ 	.byte	0x04, 0x17
        /*001a*/ 	.short	(.L_35 - .L_34)
.L_34:
        /*001c*/ 	.word	0x00000000
        /*0020*/ 	.short	0x0001
        /*0022*/ 	.short	0x0008
        /*0024*/ 	.byte	0x00, 0xf5, 0x21, 0x00


	//----- nvinfo : EIATTR_KPARAM_INFO
	.align		4
.L_35:
        /*0028*/ 	.byte	0x04, 0x17
        /*002a*/ 	.short	(.L_37 - .L_36)
.L_36:
        /*002c*/ 	.word	0x00000000
        /*0030*/ 	.short	0x0000
        /*0032*/ 	.short	0x0000
        /*0034*/ 	.byte	0x00, 0xf5, 0x21, 0x00


	//----- nvinfo : EIATTR_SPARSE_MMA_MASK
	.align		4
.L_37:
        /*0038*/ 	.byte	0x03, 0x50
        /*003a*/ 	.short	0x0000


	//----- nvinfo : EIATTR_MAXREG_COUNT
	.align		4
        /*003c*/ 	.byte	0x03, 0x1b
        /*003e*/ 	.short	0x00ff


	//----- nvinfo : EIATTR_NUM_BARRIERS
	.align		4
        /*0040*/ 	.byte	0x02, 0x4c
        /*0042*/ 	.byte	0x01
	.zero		1


	//----- nvinfo : EIATTR_MERCURY_ISA_VERSION
	.align		4
        /*0044*/ 	.byte	0x03, 0x5f
        /*0046*/ 	.short	0x0101


	//----- nvinfo : EIATTR_VRC_CTA_INIT_COUNT
	.align		4
        /*0048*/ 	.byte	0x02, 0x4a
	.zero		1
	.zero		1


	//----- nvinfo : EIATTR_EXIT_INSTR_OFFSETS
	.align		4
        /*004c*/ 	.byte	0x04, 0x1c
        /*004e*/ 	.short	(.L_39 - .L_38)


	//   ....[0]....
.L_38:
        /*0050*/ 	.word	0x000001d0


	//   ....[1]....
        /*0054*/ 	.word	0x00000270


	//----- nvinfo : EIATTR_CBANK_PARAM_SIZE
	.align		4
.L_39:
        /*0058*/ 	.byte	0x03, 0x19
        /*005a*/ 	.short	0x0014


	//----- nvinfo : EIATTR_PARAM_CBANK
	.align		4
        /*005c*/ 	.byte	0x04, 0x0a
        /*005e*/ 	.short	(.L_41 - .L_40)
	.align		4
.L_40:
        /*0060*/ 	.word	index@(.nv.constant0._Z13stencil_reusePKfPfi)
        /*0064*/ 	.short	0x0380
        /*0066*/ 	.short	0x0014


	//----- nvinfo : EIATTR_SW_WAR
	.align		4
.L_41:
        /*0068*/ 	.byte	0x04, 0x36
        /*006a*/ 	.short	(.L_43 - .L_42)
.L_42:
        /*006c*/ 	.word	0x00000008
.L_43:


//--------------------- .nv.info._Z17misaligned_accessPKfPfii --------------------------
	.section	.nv.info._Z17misaligned_accessPKfPfii,"",@"SHT_CUDA_INFO"
	.sectionflags	@""
	.align	4


	//----- nvinfo : EIATTR_CUDA_API_VERSION
	.align		4
        /*0000*/ 	.byte	0x04, 0x37
        /*0002*/ 	.short	(.L_45 - .L_44)
.L_44:
        /*0004*/ 	.word	0x00000082


	//----- nvinfo : EIATTR_KPARAM_INFO
	.align		4
.L_45:
        /*0008*/ 	.byte	0x04, 0x17
        /*000a*/ 	.short	(.L_47 - .L_46)
.L_46:
        /*000c*/ 	.word	0x00000000
        /*0010*/ 	.short	0x0003
        /*0012*/ 	.short	0x0014
        /*0014*/ 	.byte	0x00, 0xf0, 0x11, 0x00


	//----- nvinfo : EIATTR_KPARAM_INFO
	.align		4
.L_47:
        /*0018*/ 	.byte	0x04, 0x17
        /*001a*/ 	.short	(.L_49 - .L_48)
.L_48:
        /*001c*/ 	.word	0x00000000
        /*0020*/ 	.short	0x0002
        /*0022*/ 	.short	0x0010
        /*0024*/ 	.byte	0x00, 0xf0, 0x11, 0x00


	//----- nvinfo : EIATTR_KPARAM_INFO
	.align		4
.L_49:
        /*0028*/ 	.byte	0x04, 0x17
        /*002a*/ 	.short	(.L_51 - .L_50)
.L_50:
        /*002c*/ 	.word	0x00000000
        /*0030*/ 	.short	0x0001
        /*0032*/ 	.short	0x0008
        /*0034*/ 	.byte	0x00, 0xf5, 0x21, 0x00


	//----- nvinfo : EIATTR_KPARAM_INFO
	.align		4
.L_51:
        /*0038*/ 	.byte	0x04, 0x17
        /*003a*/ 	.short	(.L_53 - .L_52)
.L_52:
        /*003c*/ 	.word	0x00000000
        /*0040*/ 	.short	0x0000
        /*0042*/ 	.short	0x0000
        /*0044*/ 	.byte	0x00, 0xf5, 0x21, 0x00


	//----- nvinfo : EIATTR_SPARSE_MMA_MASK
	.align		4
.L_53:
        /*0048*/ 	.byte	0x03, 0x50
        /*004a*/ 	.short	0x0000


	//----- nvinfo : EIATTR_MAXREG_COUNT
	.align		4
        /*004c*/ 	.byte	0x03, 0x1b
        /*004e*/ 	.short	0x00ff


	//----- nvinfo : EIATTR_MERCURY_ISA_VERSION
	.align		4
        /*0050*/ 	.byte	0x03, 0x5f
        /*0052*/ 	.short	0x0101


	//----- nvinfo : EIATTR_VRC_CTA_INIT_COUNT
	.align		4
        /*0054*/ 	.byte	0x02, 0x4a
	.zero		1
	.zero		1


	//----- nvinfo : EIATTR_EXIT_INSTR_OFFSETS
	.align		4
        /*0058*/ 	.byte	0x04, 0x1c
        /*005a*/ 	.short	(.L_55 - .L_54)


	//   ....[0]....
.L_54:
        /*005c*/ 	.word	0x00000080


	//   ....[1]....
        /*0060*/ 	.word	0x00000110


	//----- nvinfo : EIATTR_CBANK_PARAM_SIZE
	.align		4
.L_55:
        /*0064*/ 	.byte	0x03, 0x19
        /*0066*/ 	.short	0x0018


	//----- nvinfo : EIATTR_PARAM_CBANK
	.align		4
        /*0068*/ 	.byte	0x04, 0x0a
        /*006a*/ 	.short	(.L_57 - .L_56)
	.align		4
.L_56:
        /*006c*/ 	.word	index@(.nv.constant0._Z17misaligned_accessPKfPfii)
        /*0070*/ 	.short	0x0380
        /*0072*/ 	.short	0x0018


	//----- nvinfo : EIATTR_SW_WAR
	.align		4
.L_57:
        /*0074*/ 	.byte	0x04, 0x36
        /*0076*/ 	.short	(.L_59 - .L_58)
.L_58:
        /*0078*/ 	.word	0x00000008
.L_59:


//--------------------- .nv.info._Z13random_accessPKfPfPKii --------------------------
	.section	.nv.info._Z13random_accessPKfPfPKii,"",@"SHT_CUDA_INFO"
	.sectionflags	@""
	.align	4


	//----- nvinfo : EIATTR_CUDA_API_VERSION
	.align		4
        /*0000*/ 	.byte	0x04, 0x37
        /*0002*/ 	.short	(.L_61 - .L_60)
.L_60:
        /*0004*/ 	.word	0x00000082


	//----- nvinfo : EIATTR_KPARAM_INFO
	.align		4
.L_61:
        /*0008*/ 	.byte	0x04, 0x17
        /*000a*/ 	.short	(.L_63 - .L_62)
.L_62:
        /*000c*/ 	.word	0x00000000
        /*0010*/ 	.short	0x0003
        /*0012*/ 	.short	0x0018
        /*0014*/ 	.byte	0x00, 0xf0, 0x11, 0x00


	//----- nvinfo : EIATTR_KPARAM_INFO
	.align		4
.L_63:
        /*0018*/ 	.byte	0x04, 0x17
        /*001a*/ 	.short	(.L_65 - .L_64)
.L_64:
        /*001c*/ 	.word	0x00000000
        /*0020*/ 	.short	0x0002
        /*0022*/ 	.short	0x0010
        /*0024*/ 	.byte	0x00, 0xf5, 0x21, 0x00


	//----- nvinfo : EIATTR_KPARAM_INFO
	.align		4
.L_65:
        /*0028*/ 	.byte	0x04, 0x17
        /*002a*/ 	.short	(.L_67 - .L_66)
.L_66:
        /*002c*/ 	.word	0x00000000
        /*0030*/ 	.short	0x0001
        /*0032*/ 	.short	0x0008
        /*0034*/ 	.byte	0x00, 0xf5, 0x21, 0x00


	//----- nvinfo : EIATTR_KPARAM_INFO
	.align		4
.L_67:
        /*0038*/ 	.byte	0x04, 0x17
        /*003a*/ 	.short	(.L_69 - .L_68)
.L_68:
        /*003c*/ 	.word	0x00000000
        /*0040*/ 	.short	0x0000
        /*0042*/ 	.short	0x0000
        /*0044*/ 	.byte	0x00, 0xf5, 0x21, 0x00


	//----- nvinfo : EIATTR_SPARSE_MMA_MASK
	.align		4
.L_69:
        /*0048*/ 	.byte	0x03, 0x50
        /*004a*/ 	.short	0x0000


	//----- nvinfo : EIATTR_MAXREG_COUNT
	.align		4
        /*004c*/ 	.byte	0x03, 0x1b
        /*004e*/ 	.short	0x00ff


	//----- nvinfo : EIATTR_MERCURY_ISA_VERSION
	.align		4
        /*0050*/ 	.byte	0x03, 0x5f
        /*0052*/ 	.short	0x0101


	//----- nvinfo : EIATTR_VRC_CTA_INIT_COUNT
	.align		4
        /*0054*/ 	.byte	0x02, 0x4a
	.zero		1
	.zero		1


	//----- nvinfo : EIATTR_EXIT_INSTR_OFFSETS
	.align		4
        /*0058*/ 	.byte	0x04, 0x1c
        /*005a*/ 	.short	(.L_71 - .L_70)


	//   ....[0]....
.L_70:
        /*005c*/ 	.word	0x00000070


	//   ....[1]....
        /*0060*/ 	.word	0x00000130


	//----- nvinfo : EIATTR_CBANK_PARAM_SIZE
	.align		4
.L_71:
        /*0064*/ 	.byte	0x03, 0x19
        /*0066*/ 	.short	0x001c


	//----- nvinfo : EIATTR_PARAM_CBANK
	.align		4
        /*0068*/ 	.byte	0x04, 0x0a
        /*006a*/ 	.short	(.L_73 - .L_72)
	.align		4
.L_72:
        /*006c*/ 	.word	index@(.nv.constant0._Z13random_accessPKfPfPKii)
        /*0070*/ 	.short	0x0380
        /*0072*/ 	.short	0x001c


	//----- nvinfo : EIATTR_SW_WAR
	.align		4
.L_73:
        /*0074*/ 	.byte	0x04, 0x36
        /*0076*/ 	.short	(.L_75 - .L_74)
.L_74:
        /*0078*/ 	.word	0x00000008
.L_75:


//--------------------- .nv.info._Z14strided_accessPKfPfii --------------------------
	.section	.nv.info._Z14strided_accessPKfPfii,"",@"SHT_CUDA_INFO"
	.sectionflags	@""
	.align	4


	//----- nvinfo : EIATTR_CUDA_API_VERSION
	.align		4
        /*0000*/ 	.byte	0x04, 0x37
        /*0002*/ 	.short	(.L_77 - .L_76)
.L_76:
        /*0004*/ 	.word	0x00000082


	//----- nvinfo : EIATTR_KPARAM_INFO
	.align		4
.L_77:
        /*0008*/ 	.byte	0x04, 0x17
        /*000a*/ 	.short	(.L_79 - .L_78)
.L_78:
        /*000c*/ 	.word	0x00000000
        /*0010*/ 	.short	0x0003
        /*0012*/ 	.short	0x0014
        /*0014*/ 	.byte	0x00, 0xf0, 0x11, 0x00


	//----- nvinfo : EIATTR_KPARAM_INFO
	.align		4
.L_79:
        /*0018*/ 	.byte	0x04, 0x17
        /*001a*/ 	.short	(.L_81 - .L_80)
.L_80:
        /*001c*/ 	.word	0x00000000
        /*0020*/ 	.short	0x0002
        /*0022*/ 	.short	0x0010
        /*0024*/ 	.byte	0x00, 0xf0, 0x11, 0x00


	//----- nvinfo : EIATTR_KPARAM_INFO
	.align		4
.L_81:
        /*0028*/ 	.byte	0x04, 0x17
        /*002a*/ 	.short	(.L_83 - .L_82)
.L_82:
        /*002c*/ 	.word	0x00000000
        /*0030*/ 	.short	0x0001
        /*0032*/ 	.short	0x0008
        /*0034*/ 	.byte	0x00, 0xf5, 0x21, 0x00


	//----- nvinfo : EIATTR_KPARAM_INFO
	.align		4
.L_83:
        /*0038*/ 	.byte	0x04, 0x17
        /*003a*/ 	.short	(.L_85 - .L_84)
.L_84:
        /*003c*/ 	.word	0x00000000
        /*0040*/ 	.short	0x0000
        /*0042*/ 	.short	0x0000
        /*0044*/ 	.byte	0x00, 0xf5, 0x21, 0x00


	//----- nvinfo : EIATTR_SPARSE_MMA_MASK
	.align		4
.L_85:
        /*0048*/ 	.byte	0x03, 0x50
        /*004a*/ 	.short	0x0000


	//----- nvinfo : EIATTR_MAXREG_COUNT
	.align		4
        /*004c*/ 	.byte	0x03, 0x1b
        /*004e*/ 	.short	0x00ff


	//----- nvinfo : EIATTR_MERCURY_ISA_VERSION
	.align		4
        /*0050*/ 	.byte	0x03, 0x5f
        /*0052*/ 	.short	0x0101


	//----- nvinfo : EIATTR_VRC_CTA_INIT_COUNT
	.align		4
        /*0054*/ 	.byte	0x02, 0x4a
	.zero		1
	.zero		1


	//----- nvinfo : EIATTR_EXIT_INSTR_OFFSETS
	.align		4
        /*0058*/ 	.byte	0x04, 0x1c
        /*005a*/ 	.short	(.L_87 - .L_86)


	//   ....[0]....
.L_86:
        /*005c*/ 	.word	0x00000080


	//   ....[1]....
        /*0060*/ 	.word	0x00000110


	//----- nvinfo : EIATTR_CBANK_PARAM_SIZE
	.align		4
.L_87:
        /*0064*/ 	.byte	0x03, 0x19
        /*0066*/ 	.short	0x0018


	//----- nvinfo : EIATTR_PARAM_CBANK
	.align		4
        /*0068*/ 	.byte	0x04, 0x0a
        /*006a*/ 	.short	(.L_89 - .L_88)
	.align		4
.L_88:
        /*006c*/ 	.word	index@(.nv.constant0._Z14strided_accessPKfPfii)
        /*0070*/ 	.short	0x0380
        /*0072*/ 	.short	0x0018


	//----- nvinfo : EIATTR_SW_WAR
	.align		4
.L_89:
        /*0074*/ 	.byte	0x04, 0x36
        /*0076*/ 	.short	(.L_91 - .L_90)
.L_90:
        /*0078*/ 	.word	0x00000008
.L_91:


//--------------------- .nv.info._Z16coalesced_accessPKfPfi --------------------------
	.section	.nv.info._Z16coalesced_accessPKfPfi,"",@"SHT_CUDA_INFO"
	.sectionflags	@""
	.align	4


	//----- nvinfo : EIATTR_CUDA_API_VERSION
	.align		4
        /*0000*/ 	.byte	0x04, 0x37
        /*0002*/ 	.short	(.L_93 - .L_92)
.L_92:
        /*0004*/ 	.word	0x00000082


	//----- nvinfo : EIATTR_KPARAM_INFO
	.align		4
.L_93:
        /*0008*/ 	.byte	0x04, 0x17
        /*000a*/ 	.short	(.L_95 - .L_94)
.L_94:
        /*000c*/ 	.word	0x00000000
        /*0010*/ 	.short	0x0002
        /*0012*/ 	.short	0x0010
        /*0014*/ 	.byte	0x00, 0xf0, 0x11, 0x00


	//----- nvinfo : EIATTR_KPARAM_INFO
	.align		4
.L_95:
        /*0018*/ 	.byte	0x04, 0x17
        /*001a*/ 	.short	(.L_97 - .L_96)
.L_96:
        /*001c*/ 	.word	0x00000000
        /*0020*/ 	.short	0x0001
        /*0022*/ 	.short	0x0008
        /*0024*/ 	.byte	0x00, 0xf5, 0x21, 0x00


	//----- nvinfo : EIATTR_KPARAM_INFO
	.align		4
.L_97:
        /*0028*/ 	.byte	0x04, 0x17
        /*002a*/ 	.short	(.L_99 - .L_98)
.L_98:
        /*002c*/ 	.word	0x00000000
        /*0030*/ 	.short	0x0000
        /*0032*/ 	.short	0x0000
        /*0034*/ 	.byte	0x00, 0xf5, 0x21, 0x00


	//----- nvinfo : EIATTR_SPARSE_MMA_MASK
	.align		4
.L_99:
        /*0038*/ 	.byte	0x03, 0x50
        /*003a*/ 	.short	0x0000


	//----- nvinfo : EIATTR_MAXREG_COUNT
	.align		4
        /*003c*/ 	.byte	0x03, 0x1b
        /*003e*/ 	.short	0x00ff


	//----- nvinfo : EIATTR_MERCURY_ISA_VERSION
	.align		4
        /*0040*/ 	.byte	0x03, 0x5f
        /*0042*/ 	.short	0x0101


	//----- nvinfo : EIATTR_VRC_CTA_INIT_COUNT
	.align		4
        /*0044*/ 	.byte	0x02, 0x4a
	.zero		1
	.zero		1


	//----- nvinfo : EIATTR_EXIT_INSTR_OFFSETS
	.align		4
        /*0048*/ 	.byte	0x04, 0x1c
        /*004a*/ 	.short	(.L_101 - .L_100)


	//   ....[0]....
.L_100:
        /*004c*/ 	.word	0x00000070


	//   ....[1]....
        /*0050*/ 	.word	0x00000100


	//----- nvinfo : EIATTR_CBANK_PARAM_SIZE
	.align		4
.L_101:
        /*0054*/ 	.byte	0x03, 0x19
        /*0056*/ 	.short	0x0014


	//----- nvinfo : EIATTR_PARAM_CBANK
	.align		4
        /*0058*/ 	.byte	0x04, 0x0a
        /*005a*/ 	.short	(.L_103 - .L_102)
	.align		4
.L_102:
        /*005c*/ 	.word	index@(.nv.constant0._Z16coalesced_accessPKfPfi)
        /*0060*/ 	.short	0x0380
        /*0062*/ 	.short	0x0014


	//----- nvinfo : EIATTR_SW_WAR
	.align		4
.L_103:
        /*0064*/ 	.byte	0x04, 0x36
        /*0066*/ 	.short	(.L_105 - .L_104)
.L_104:
        /*0068*/ 	.word	0x00000008
.L_105:


//--------------------- .nv.callgraph             --------------------------
	.section	.nv.callgraph,"",@"SHT_CUDA_CALLGRAPH"
	.align	4
	.sectionentsize	8
	.align		4
        /*0000*/ 	.word	0x00000000
	.align		4
        /*0004*/ 	.word	0xffffffff
	.align		4
        /*0008*/ 	.word	0x00000000
	.align		4
        /*000c*/ 	.word	0xfffffffe
	.align		4
        /*0010*/ 	.word	0x00000000
	.align		4
        /*0014*/ 	.word	0xfffffffd
	.align		4
        /*0018*/ 	.word	0x00000000
	.align		4
        /*001c*/ 	.word	0xfffffffc


//--------------------- .text._Z13stencil_reusePKfPfi --------------------------
	.section	.text._Z13stencil_reusePKfPfi,"ax",@progbits
	.align	128
        .global         _Z13stencil_reusePKfPfi
        .type           _Z13stencil_reusePKfPfi,@function
        .size           _Z13stencil_reusePKfPfi,(.L_x_5 - _Z13stencil_reusePKfPfi)
        .other          _Z13stencil_reusePKfPfi,@"STO_CUDA_ENTRY STV_DEFAULT"
_Z13stencil_reusePKfPfi:
.text._Z13stencil_reusePKfPfi:
[----:B------:R-:W-:Y:S01]  /*0000*/  LDC R1, c[0x0][0x37c] ;  /* 0x0000df00ff017b82 */ /* 0x000fe20000000800 */
[----:B------:R-:W0:Y:S07]  /*0010*/  S2R R0, SR_TID.X ;  /* 0x0000000000007919 */ /* 0x000e2e0000002100 */
[----:B------:R-:W0:Y:S01]  /*0020*/  S2UR UR4, SR_CTAID.X ;  /* 0x00000000000479c3 */ /* 0x000e220000002500 */
[----:B------:R-:W1:Y:S01]  /*0030*/  LDCU UR5, c[0x0][0x390] ;  /* 0x00007200ff0577ac */ /* 0x000e620008000800 */
[----:B------:R-:W2:Y:S06]  /*0040*/  LDCU.64 UR6, c[0x0][0x358] ;  /* 0x00006b00ff0677ac */ /* 0x000eac0008000a00 */
[----:B------:R-:W0:Y:S08]  /*0050*/  LDC R7, c[0x0][0x360] ;  /* 0x0000d800ff077b82 */ /* 0x000e300000000800 */
[----:B------:R-:W3:Y:S01]  /*0060*/  LDC.64 R4, c[0x0][0x380] ;  /* 0x0000e000ff047b82 */ /* 0x000ee20000000a00 */
[----:B0-----:R-:W-:Y:S01]  /*0070*/  IMAD R7, R7, UR4, R0 ;  /* 0x0000000407077c24 */ /* 0x001fe2000f8e0200 */
[----:B-1----:R-:W-:-:S04]  /*0080*/  UIADD3 UR4, UPT, UPT, UR5, -0x1, URZ ;  /* 0xffffffff05047890 */ /* 0x002fc8000fffe0ff */
[C---:B------:R-:W-:Y:S02]  /*0090*/  ISETP.GE.AND P0, PT, R7.reuse, 0x1, PT ;  /* 0x000000010700780c */ /* 0x040fe40003f06270 */
[C---:B------:R-:W-:Y:S01]  /*00a0*/  ISETP.GE.AND P1, PT, R7.reuse, UR4, PT ;  /* 0x0000000407007c0c */ /* 0x040fe2000bf26270 */
[C---:B---3--:R-:W-:Y:S01]  /*00b0*/  IMAD.WIDE R2, R7.reuse, 0x4, R4 ;  /* 0x0000000407027825 */ /* 0x048fe200078e0204 */
[C---:B------:R-:W-:Y:S02]  /*00c0*/  ISETP.NE.OR P0, PT, R0.reuse, RZ, !P0 ;  /* 0x000000ff0000720c */ /* 0x040fe40004705670 */
[----:B------:R-:W-:Y:S02]  /*00d0*/  ISETP.GE.AND P3, PT, R7, UR5, PT ;  /* 0x0000000507007c0c */ /* 0x000fe4000bf66270 */
[----:B------:R-:W-:-:S09]  /*00e0*/  ISETP.NE.OR P2, PT, R0, 0xff, P1 ;  /* 0x000000ff0000780c */ /* 0x000fd20000f45670 */
[----:B------:R-:W-:-:S04]  /*00f0*/  @!P0 IADD3 R9, PT, PT, R7, -0x1, RZ ;  /* 0xffffffff07098810 */ /* 0x000fc80007ffe0ff */
[----:B--2---:R-:W2:Y:S01]  /*0100*/  @!P2 LDG.E R6, desc[UR6][R2.64+0x4] ;  /* 0x000004060206a981 */ /* 0x004ea2000c1e1900 */
[----:B------:R-:W-:-:S03]  /*0110*/  @!P0 IMAD.WIDE.U32 R4, R9, 0x4, R4 ;  /* 0x0000000409048825 */ /* 0x000fc600078e0004 */
[----:B------:R-:W3:Y:S04]  /*0120*/  @!P3 LDG.E R9, desc[UR6][R2.64] ;  /* 0x000000060209b981 */ /* 0x000ee8000c1e1900 */
[----:B------:R-:W4:Y:S01]  /*0130*/  @!P0 LDG.E R4, desc[UR6][R4.64] ;  /* 0x0000000604048981 */ /* 0x000f22000c1e1900 */
[----:B------:R-:W0:Y:S01]  /*0140*/  S2UR UR5, SR_CgaCtaId ;  /* 0x00000000000579c3 */ /* 0x000e220000008800 */
[----:B------:R-:W-:Y:S02]  /*0150*/  UMOV UR4, 0x400 ;  /* 0x0000040000047882 */ /* 0x000fe40000000000 */
[----:B0-----:R-:W-:-:S06]  /*0160*/  ULEA UR4, UR5, UR4, 0x18 ;  /* 0x0000000405047291 */ /* 0x001fcc000f8ec0ff */
[----:B------:R-:W-:Y:S02]  /*0170*/  LEA R0, R0, UR4, 0x2 ;  /* 0x0000000400007c11 */ /* 0x000fe4000f8e10ff */
[----:B------:R-:W-:-:S03]  /*0180*/  ISETP.LT.OR P1, PT, R7, 0x1, P1 ;  /* 0x000000010700780c */ /* 0x000fc60000f21670 */
[----:B---3--:R0:W-:Y:S04]  /*0190*/  @!P3 STS [R0+0x4], R9 ;  /* 0x000004090000b388 */ /* 0x0081e80000000800 */
[----:B--2---:R0:W-:Y:S04]  /*01a0*/  @!P2 STS [UR4+0x404], R6 ;  /* 0x00040406ff00a988 */ /* 0x0041e80008000804 */
[----:B----4-:R0:W-:Y:S01]  /*01b0*/  @!P0 STS [UR4], R4 ;  /* 0x00000004ff008988 */ /* 0x0101e20008000804 */
[----:B------:R-:W-:Y:S06]  /*01c0*/  BAR.SYNC.DEFER_BLOCKING 0x0 ;  /* 0x0000000000007b1d */ /* 0x000fec0000010000 */
[----:B------:R-:W-:Y:S05]  /*01d0*/  @P1 EXIT ;  /* 0x000000000000194d */ /* 0x000fea0003800000 */
[----:B------:R-:W1:Y:S01]  /*01e0*/  LDS R5, [R0+0x4] ;  /* 0x0000040000057984 */ /* 0x000e620000000800 */
[----:B------:R-:W2:Y:S03]  /*01f0*/  LDC.64 R2, c[0x0][0x388] ;  /* 0x0000e200ff027b82 */ /* 0x000ea60000000a00 */
[----:B0-----:R-:W0:Y:S04]  /*0200*/  LDS R4, [R0] ;  /* 0x0000000000047984 */ /* 0x001e280000000800 */
[----:B------:R-:W3:Y:S01]  /*0210*/  LDS R9, [R0+0x8] ;  /* 0x0000080000097984 */ /* 0x000ee20000000800 */
[----:B--2---:R-:W-:-:S04]  /*0220*/  IMAD.WIDE.U32 R2, R7, 0x4, R2 ;  /* 0x0000000407027825 */ /* 0x004fc800078e0002 */
[----:B-1----:R-:W-:-:S04]  /*0230*/  FMUL R5, R5, 0.5 ;  /* 0x3f00000005057820 */ /* 0x002fc80000400000 */
[----:B0-----:R-:W-:-:S04]  /*0240*/  FFMA R4, R4, 0.25, R5 ;  /* 0x3e80000004047823 */ /* 0x001fc80000000005 */
[----:B---3--:R-:W-:-:S05]  /*0250*/  FFMA R9, R9, 0.25, R4 ;  /* 0x3e80000009097823 */ /* 0x008fca0000000004 */
[----:B------:R-:W-:Y:S01]  /*0260*/  STG.E desc[UR6][R2.64], R9 ;  /* 0x0000000902007986 */ /* 0x000fe2000c101906 */
[----:B------:R-:W-:Y:S05]  /*0270*/  EXIT ;  /* 0x000000000000794d */ /* 0x000fea0003800000 */
.L_x_0:
[----:B------:R-:W-:-:S00]  /*0280*/  BRA `(.L_x_0) ;  /* 0xfffffffc00fc7947 */ /* 0x000fc0000383ffff */
[----:B------:R-:W-:-:S00]  /*0290*/  NOP ;  /* 0x0000000000007918 */ /* 0x000fc00000000000 */
        /* <DEDUP_REMOVED lines=14> */
.L_x_5:


//--------------------- .text._Z17misaligned_accessPKfPfii --------------------------
	.section	.text._Z17misaligned_accessPKfPfii,"ax",@progbits
	.align	128
        .global         _Z17misaligned_accessPKfPfii
        .type           _Z17misaligned_accessPKfPfii,@function
        .size           _Z17misaligned_accessPKfPfii,(.L_x_6 - _Z17misaligned_accessPKfPfii)
        .other          _Z17misaligned_accessPKfPfii,@"STO_CUDA_ENTRY STV_DEFAULT"
_Z17misaligned_accessPKfPfii:
.text._Z17misaligned_accessPKfPfii:
[----:B------:R-:W-:Y:S01]  /*0000*/  LDC R1, c[0x0][0x37c] ;  /* 0x0000df00ff017b82 */ /* 0x000fe20000000800 */
[----:B------:R-:W0:Y:S07]  /*0010*/  S2R R0, SR_TID.X ;  /* 0x0000000000007919 */ /* 0x000e2e0000002100 */
[----:B------:R-:W0:Y:S01]  /*0020*/  S2UR UR4, SR_CTAID.X ;  /* 0x00000000000479c3 */ /* 0x000e220000002500 */
[----:B------:R-:W1:Y:S07]  /*0030*/  LDCU.64 UR6, c[0x0][0x390] ;  /* 0x00007200ff0677ac */ /* 0x000e6e0008000a00 */
[----:B------:R-:W0:Y:S02]  /*0040*/  LDC R7, c[0x0][0x360] ;  /* 0x0000d800ff077b82 */ /* 0x000e240000000800 */
[----:B0-----:R-:W-:-:S05]  /*0050*/  IMAD R7, R7, UR4, R0 ;  /* 0x0000000407077c24 */ /* 0x001fca000f8e0200 */
[----:B-1----:R-:W-:-:S04]  /*0060*/  IADD3 R5, PT, PT, R7, UR7, RZ ;  /* 0x0000000707057c10 */ /* 0x002fc8000fffe0ff */
[----:B------:R-:W-:-:S13]  /*0070*/  ISETP.GE.AND P0, PT, R5, UR6, PT ;  /* 0x0000000605007c0c */ /* 0x000fda000bf06270 */
[----:B------:R-:W-:Y:S05]  /*0080*/  @P0 EXIT ;  /* 0x000000000000094d */ /* 0x000fea0003800000 */
[----:B------:R-:W0:Y:S01]  /*0090*/  LDC.64 R2, c[0x0][0x380] ;  /* 0x0000e000ff027b82 */ /* 0x000e220000000a00 */
[----:B------:R-:W1:Y:S01]  /*00a0*/  LDCU.64 UR4, c[0x0][0x358] ;  /* 0x00006b00ff0477ac */ /* 0x000e620008000a00 */
[----:B0-----:R-:W-:-:S06]  /*00b0*/  IMAD.WIDE R2, R5, 0x4, R2 ;  /* 0x0000000405027825 */ /* 0x001fcc00078e0202 */
[----:B------:R-:W0:Y:S01]  /*00c0*/  LDC.64 R4, c[0x0][0x388] ;  /* 0x0000e200ff047b82 */ /* 0x000e220000000a00 */
[----:B-1----:R-:W2:Y:S01]  /*00d0*/  LDG.E R2, desc[UR4][R2.64] ;  /* 0x0000000402027981 */ /* 0x002ea2000c1e1900 */
[----:B0-----:R-:W-:-:S04]  /*00e0*/  IMAD.WIDE R4, R7, 0x4, R4 ;  /* 0x0000000407047825 */ /* 0x001fc800078e0204 */
[----:B--2---:R-:W-:-:S05]  /*00f0*/  FADD R7, R2, R2 ;  /* 0x0000000202077221 */ /* 0x004fca0000000000 */
[----:B------:R-:W-:Y:S01]  /*0100*/  STG.E desc[UR4][R4.64], R7 ;  /* 0x0000000704007986 */ /* 0x000fe2000c101904 */
[----:B------:R-:W-:Y:S05]  /*0110*/  EXIT ;  /* 0x000000000000794d */ /* 0x000fea0003800000 */
.L_x_1:
        /* <DEDUP_REMOVED lines=14> */
.L_x_6:


//--------------------- .text._Z13random_accessPKfPfPKii --------------------------
	.section	.text._Z13random_accessPKfPfPKii,"ax",@progbits
	.align	128
        .global         _Z13random_accessPKfPfPKii
        .type           _Z13random_accessPKfPfPKii,@function
        .size           _Z13random_accessPKfPfPKii,(.L_x_7 - _Z13random_accessPKfPfPKii)
        .other          _Z13random_accessPKfPfPKii,@"STO_CUDA_ENTRY STV_DEFAULT"
_Z13random_accessPKfPfPKii:
.text._Z13random_accessPKfPfPKii:
[----:B------:R-:W-:Y:S01]  /*0000*/  LDC R1, c[0x0][0x37c] ;  /* 0x0000df00ff017b82 */ /* 0x000fe20000000800 */
[----:B------:R-:W0:Y:S07]  /*0010*/  S2R R0, SR_TID.X ;  /* 0x0000000000007919 */ /* 0x000e2e0000002100 */
[----:B------:R-:W0:Y:S01]  /*0020*/  S2UR UR4, SR_CTAID.X ;  /* 0x00000000000479c3 */ /* 0x000e220000002500 */
[----:B------:R-:W1:Y:S07]  /*0030*/  LDCU UR5, c[0x0][0x398] ;  /* 0x00007300ff0577ac */ /* 0x000e6e0008000800 */
[----:B------:R-:W0:Y:S02]  /*0040*/  LDC R9, c[0x0][0x360] ;  /* 0x0000d800ff097b82 */ /* 0x000e240000000800 */
[----:B0-----:R-:W-:-:S05]  /*0050*/  IMAD R9, R9, UR4, R0 ;  /* 0x0000000409097c24 */ /* 0x001fca000f8e0200 */
[----:B-1----:R-:W-:-:S13]  /*0060*/  ISETP.GE.AND P0, PT, R9, UR5, PT ;  /* 0x0000000509007c0c */ /* 0x002fda000bf06270 */
[----:B------:R-:W-:Y:S05]  /*0070*/  @P0 EXIT ;  /* 0x000000000000094d */ /* 0x000fea0003800000 */
[----:B------:R-:W0:Y:S01]  /*0080*/  LDC.64 R2, c[0x0][0x390] ;  /* 0x0000e400ff027b82 */ /* 0x000e220000000a00 */
[----:B------:R-:W1:Y:S07]  /*0090*/  LDCU.64 UR4, c[0x0][0x358] ;  /* 0x00006b00ff0477ac */ /* 0x000e6e0008000a00 */
[----:B------:R-:W2:Y:S08]  /*00a0*/  LDC.64 R4, c[0x0][0x380] ;  /* 0x0000e000ff047b82 */ /* 0x000eb00000000a00 */
[----:B------:R-:W3:Y:S01]  /*00b0*/  LDC.64 R6, c[0x0][0x388] ;  /* 0x0000e200ff067b82 */ /* 0x000ee20000000a00 */
[----:B0-----:R-:W-:-:S06]  /*00c0*/  IMAD.WIDE R2, R9, 0x4, R2 ;  /* 0x0000000409027825 */ /* 0x001fcc00078e0202 */
[----:B-1----:R-:W2:Y:S02]  /*00d0*/  LDG.E R3, desc[UR4][R2.64] ;  /* 0x0000000402037981 */ /* 0x002ea4000c1e1900 */
[----:B--2---:R-:W-:-:S06]  /*00e0*/  IMAD.WIDE R4, R3, 0x4, R4 ;  /* 0x0000000403047825 */ /* 0x004fcc00078e0204 */
[----:B------:R-:W2:Y:S01]  /*00f0*/  LDG.E R4, desc[UR4][R4.64] ;  /* 0x0000000404047981 */ /* 0x000ea2000c1e1900 */
[----:B---3--:R-:W-:-:S04]  /*0100*/  IMAD.WIDE R6, R9, 0x4, R6 ;  /* 0x0000000409067825 */ /* 0x008fc800078e0206 */
[----:B--2---:R-:W-:-:S05]  /*0110*/  FADD R9, R4, R4 ;  /* 0x0000000404097221 */ /* 0x004fca0000000000 */
[----:B------:R-:W-:Y:S01]  /*0120*/  STG.E desc[UR4][R6.64], R9 ;  /* 0x0000000906007986 */ /* 0x000fe2000c101904 */
[----:B------:R-:W-:Y:S05]  /*0130*/  EXIT ;  /* 0x000000000000794d */ /* 0x000fea0003800000 */
.L_x_2:
        /* <DEDUP_REMOVED lines=12> */
.L_x_7:


//--------------------- .text._Z14strided_accessPKfPfii --------------------------
	.section	.text._Z14strided_accessPKfPfii,"ax",@progbits
	.align	128
        .global         _Z14strided_accessPKfPfii
        .type           _Z14strided_accessPKfPfii,@function
        .size           _Z14strided_accessPKfPfii,(.L_x_8 - _Z14strided_accessPKfPfii)
        .other          _Z14strided_accessPKfPfii,@"STO_CUDA_ENTRY STV_DEFAULT"
_Z14strided_accessPKfPfii:
.text._Z14strided_accessPKfPfii:
[----:B------:R-:W-:Y:S01]  /*0000*/  LDC R1, c[0x0][0x37c] ;  /* 0x0000df00ff017b82 */ /* 0x000fe20000000800 */
[----:B------:R-:W0:Y:S07]  /*0010*/  S2R R3, SR_TID.X ;  /* 0x0000000000037919 */ /* 0x000e2e0000002100 */
[----:B------:R-:W0:Y:S01]  /*0020*/  S2UR UR4, SR_CTAID.X ;  /* 0x00000000000479c3 */ /* 0x000e220000002500 */
[----:B------:R-:W1:Y:S07]  /*0030*/  LDCU.64 UR6, c[0x0][0x390] ;  /* 0x00007200ff0677ac */ /* 0x000e6e0008000a00 */
[----:B------:R-:W0:Y:S02]  /*0040*/  LDC R0, c[0x0][0x360] ;  /* 0x0000d800ff007b82 */ /* 0x000e240000000800 */
[----:B0-----:R-:W-:-:S04]  /*0050*/  IMAD R0, R0, UR4, R3 ;  /* 0x0000000400007c24 */ /* 0x001fc8000f8e0203 */
[----:B-1----:R-:W-:-:S05]  /*0060*/  IMAD R7, R0, UR7, RZ ;  /* 0x0000000700077c24 */ /* 0x002fca000f8e02ff */
[----:B------:R-:W-:-:S13]  /*0070*/  ISETP.GE.AND P0, PT, R7, UR6, PT ;  /* 0x0000000607007c0c */ /* 0x000fda000bf06270 */
[----:B------:R-:W-:Y:S05]  /*0080*/  @P0 EXIT ;  /* 0x000000000000094d */ /* 0x000fea0003800000 */
[----:B------:R-:W0:Y:S01]  /*0090*/  LDC.64 R2, c[0x0][0x380] ;  /* 0x0000e000ff027b82 */ /* 0x000e220000000a00 */
[----:B------:R-:W1:Y:S07]  /*00a0*/  LDCU.64 UR4, c[0x0][0x358] ;  /* 0x00006b00ff0477ac */ /* 0x000e6e0008000a00 */
[----:B------:R-:W2:Y:S01]  /*00b0*/  LDC.64 R4, c[0x0][0x388] ;  /* 0x0000e200ff047b82 */ /* 0x000ea20000000a00 */
[----:B0-----:R-:W-:-:S06]  /*00c0*/  IMAD.WIDE R2, R7, 0x4, R2 ;  /* 0x0000000407027825 */ /* 0x001fcc00078e0202 */
[----:B-1----:R-:W3:Y:S01]  /*00d0*/  LDG.E R2, desc[UR4][R2.64] ;  /* 0x0000000402027981 */ /* 0x002ee2000c1e1900 */
[----:B--2---:R-:W-:-:S04]  /*00e0*/  IMAD.WIDE R4, R7, 0x4, R4 ;  /* 0x0000000407047825 */ /* 0x004fc800078e0204 */
[----:B---3--:R-:W-:-:S05]  /*00f0*/  FADD R7, R2, R2 ;  /* 0x0000000202077221 */ /* 0x008fca0000000000 */
[----:B------:R-:W-:Y:S01]  /*0100*/  STG.E desc[UR4][R4.64], R7 ;  /* 0x0000000704007986 */ /* 0x000fe2000c101904 */
[----:B------:R-:W-:Y:S05]  /*0110*/  EXIT ;  /* 0x000000000000794d */ /* 0x000fea0003800000 */
.L_x_3:
        /* <DEDUP_REMOVED lines=14> */
.L_x_8:


//--------------------- .text._Z16coalesced_accessPKfPfi --------------------------
	.section	.text._Z16coalesced_accessPKfPfi,"ax",@progbits
	.align	128
        .global         _Z16coalesced_accessPKfPfi
        .type           _Z16coalesced_accessPKfPfi,@function
        .size           _Z16coalesced_accessPKfPfi,(.L_x_9 - _Z16coalesced_accessPKfPfi)
        .other          _Z16coalesced_accessPKfPfi,@"STO_CUDA_ENTRY STV_DEFAULT"
_Z16coalesced_accessPKfPfi:
.text._Z16coalesced_accessPKfPfi:
        /* <DEDUP_REMOVED lines=17> */
.L_x_4:
        /* <DEDUP_REMOVED lines=15> */
.L_x_9:


//--------------------- .nv.shared._Z13stencil_reusePKfPfi --------------------------
	.section	.nv.shared._Z13stencil_reusePKfPfi,"aw",@nobits
	.sectionflags	@""
	.align	4
.nv.shared._Z13stencil_reusePKfPfi:
	.zero		2056


//--------------------- .nv.shared.reserved.0     --------------------------
	.section	.nv.shared.reserved.0,"aw",@nobits
	.weak		__nv_reservedSMEM_offset_0_alias
	.size		__nv_reservedSMEM_offset_0_alias, 0, 64
	.other		__nv_reservedSMEM_offset_0_alias,@"STO_CUDA_RESERVED_SHARED STV_DEFAULT"
__nv_reservedSMEM_offset_0_alias:
	.zero		0
	.zero		64


//--------------------- .nv.constant0._Z13stencil_reusePKfPfi --------------------------
	.section	.nv.constant0._Z13stencil_reusePKfPfi,"a",@progbits
	.sectionflags	@""
	.align	4
.nv.constant0._Z13stencil_reusePKfPfi:
	.zero		916


//--------------------- .nv.constant0._Z17misaligned_accessPKfPfii --------------------------
	.section	.nv.constant0._Z17misaligned_accessPKfPfii,"a",@progbits
	.sectionflags	@""
	.align	4
.nv.constant0._Z17misaligned_accessPKfPfii:
	.zero		920


//--------------------- .nv.constant0._Z13random_accessPKfPfPKii --------------------------
	.section	.nv.constant0._Z13random_accessPKfPfPKii,"a",@progbits
	.sectionflags	@""
	.align	4
.nv.constant0._Z13random_accessPKfPfPKii:
	.zero		924


//--------------------- .nv.constant0._Z14strided_accessPKfPfii --------------------------
	.section	.nv.constant0._Z14strided_accessPKfPfii,"a",@progbits
	.sectionflags	@""
	.align	4
.nv.constant0._Z14strided_accessPKfPfii:
	.zero		920


//--------------------- .nv.constant0._Z16coalesced_accessPKfPfi --------------------------
	.section	.nv.constant0._Z16coalesced_accessPKfPfi,"a",@progbits
	.sectionflags	@""
	.align	4
.nv.constant0._Z16coalesced_accessPKfPfi:
	.zero		916


//--------------------- SYMBOLS --------------------------

	.type		.nv.reservedSmem.offset0,@object
	.size		.nv.reservedSmem.offset0,0x4
	.type		.nv.reservedSmem.cap,@object
	.size		.nv.reservedSmem.cap,0x4
